//
// Generated by NVIDIA NVVM Compiler
//
// Compiler Build ID: CL-36424714
// Cuda compilation tools, release 13.0, V13.0.88
// Based on NVVM 20.0.0
//

.version 9.0
.target sm_100
.address_size 64

	// .globl	_Z7_matmuljjjPKfS0_Pf
// _ZZ7_matmuljjjPKfS0_PfE6A_smem has been demoted
// _ZZ7_matmuljjjPKfS0_PfE6B_smem has been demoted

.visible .entry _Z7_matmuljjjPKfS0_Pf(
	.param .u32 _Z7_matmuljjjPKfS0_Pf_param_0,
	.param .u32 _Z7_matmuljjjPKfS0_Pf_param_1,
	.param .u32 _Z7_matmuljjjPKfS0_Pf_param_2,
	.param .u64 .ptr .align 1 _Z7_matmuljjjPKfS0_Pf_param_3,
	.param .u64 .ptr .align 1 _Z7_matmuljjjPKfS0_Pf_param_4,
	.param .u64 .ptr .align 1 _Z7_matmuljjjPKfS0_Pf_param_5
)
{
	.reg .pred 	%p<7>;
	.reg .b32 	%r<34>;
	.reg .b32 	%f<104>;
	.reg .b64 	%rd<45>;
	// demoted variable
	.shared .align 4 .b8 _ZZ7_matmuljjjPKfS0_PfE6A_smem[16];
	// demoted variable
	.shared .align 4 .b8 _ZZ7_matmuljjjPKfS0_PfE6B_smem[16];
	ld.param.u32 	%r14, [_Z7_matmuljjjPKfS0_Pf_param_1];
	ld.param.u32 	%r15, [_Z7_matmuljjjPKfS0_Pf_param_2];
	ld.param.u64 	%rd14, [_Z7_matmuljjjPKfS0_Pf_param_3];
	ld.param.u64 	%rd15, [_Z7_matmuljjjPKfS0_Pf_param_4];
	ld.param.u64 	%rd13, [_Z7_matmuljjjPKfS0_Pf_param_5];
	cvta.to.global.u64 	%rd16, %rd15;
	cvta.to.global.u64 	%rd17, %rd14;
	mov.u32 	%r16, %tid.x;
	and.b32  	%r1, %r16, 1022;
	and.b32  	%r2, %r16, 1;
	mov.u32 	%r17, %ctaid.y;
	shl.b32 	%r18, %r17, 1;
	mul.lo.s32 	%r19, %r14, %r18;
	mul.wide.u32 	%rd18, %r19, 4;
	add.s64 	%rd43, %rd17, %rd18;
	mov.u32 	%r20, %ctaid.x;
	shl.b32 	%r21, %r20, 1;
	mul.wide.u32 	%rd19, %r21, 4;
	add.s64 	%rd44, %rd16, %rd19;
	mad.lo.s32 	%r3, %r15, %r18, %r21;
	setp.eq.s32 	%p1, %r14, 0;
	mov.f32 	%f102, 0f00000000;
	mov.f32 	%f103, %f102;
	@%p1 bra 	$L__BB0_9;
	add.s32 	%r4, %r1, %r2;
	shl.b32 	%r22, %r4, 2;
	mov.u32 	%r23, _ZZ7_matmuljjjPKfS0_PfE6A_smem;
	add.s32 	%r5, %r23, %r22;
	mov.u32 	%r24, _ZZ7_matmuljjjPKfS0_PfE6B_smem;
	add.s32 	%r6, %r24, %r22;
	shl.b32 	%r25, %r1, 3;
	add.s32 	%r7, %r23, %r25;
	add.s32 	%r8, %r14, -1;
	shr.u32 	%r26, %r8, 1;
	add.s32 	%r9, %r26, 1;
	setp.lt.u32 	%p2, %r14, 7;
	shl.b32 	%r27, %r2, 2;
	add.s32 	%r10, %r24, %r27;
	mov.f32 	%f102, 0f00000000;
	@%p2 bra 	$L__BB0_4;
	and.b32  	%r28, %r9, -4;
	neg.s32 	%r33, %r28;
	mov.f32 	%f102, 0f00000000;
	mul.wide.u32 	%rd20, %r4, 4;
	mov.f32 	%f103, %f102;
$L__BB0_3:
	.pragma "nounroll";
	add.s64 	%rd21, %rd43, %rd20;
	ld.global.f32 	%f18, [%rd21];
	st.shared.f32 	[%r5], %f18;
	add.s64 	%rd22, %rd44, %rd20;
	ld.global.f32 	%f19, [%rd22];
	st.shared.f32 	[%r6], %f19;
	bar.sync 	0;
	ld.shared.f32 	%f20, [%r7];
	ld.shared.f32 	%f21, [%r10];
	fma.rn.f32 	%f22, %f20, %f21, %f103;
	ld.shared.f32 	%f23, [%r7+4];
	ld.shared.f32 	%f24, [%r10+8];
	fma.rn.f32 	%f25, %f23, %f24, %f22;
	ld.shared.f32 	%f26, [%r7+8];
	fma.rn.f32 	%f27, %f26, %f21, %f102;
	ld.shared.f32 	%f28, [%r7+12];
	fma.rn.f32 	%f29, %f28, %f24, %f27;
	bar.sync 	0;
	ld.global.f32 	%f30, [%rd21+8];
	st.shared.f32 	[%r5], %f30;
	ld.global.f32 	%f31, [%rd22+16];
	st.shared.f32 	[%r6], %f31;
	bar.sync 	0;
	ld.shared.f32 	%f32, [%r7];
	ld.shared.f32 	%f33, [%r10];
	fma.rn.f32 	%f34, %f32, %f33, %f25;
	ld.shared.f32 	%f35, [%r7+4];
	ld.shared.f32 	%f36, [%r10+8];
	fma.rn.f32 	%f37, %f35, %f36, %f34;
	ld.shared.f32 	%f38, [%r7+8];
	fma.rn.f32 	%f39, %f38, %f33, %f29;
	ld.shared.f32 	%f40, [%r7+12];
	fma.rn.f32 	%f41, %f40, %f36, %f39;
	bar.sync 	0;
	ld.global.f32 	%f42, [%rd21+16];
	st.shared.f32 	[%r5], %f42;
	ld.global.f32 	%f43, [%rd22+32];
	st.shared.f32 	[%r6], %f43;
	bar.sync 	0;
	ld.shared.f32 	%f44, [%r7];
	ld.shared.f32 	%f45, [%r10];
	fma.rn.f32 	%f46, %f44, %f45, %f37;
	ld.shared.f32 	%f47, [%r7+4];
	ld.shared.f32 	%f48, [%r10+8];
	fma.rn.f32 	%f49, %f47, %f48, %f46;
	ld.shared.f32 	%f50, [%r7+8];
	fma.rn.f32 	%f51, %f50, %f45, %f41;
	ld.shared.f32 	%f52, [%r7+12];
	fma.rn.f32 	%f53, %f52, %f48, %f51;
	bar.sync 	0;
	ld.global.f32 	%f54, [%rd21+24];
	st.shared.f32 	[%r5], %f54;
	ld.global.f32 	%f55, [%rd22+48];
	st.shared.f32 	[%r6], %f55;
	bar.sync 	0;
	add.s64 	%rd43, %rd43, 32;
	add.s64 	%rd44, %rd44, 64;
	ld.shared.f32 	%f56, [%r7];
	ld.shared.f32 	%f57, [%r10];
	fma.rn.f32 	%f58, %f56, %f57, %f49;
	ld.shared.f32 	%f59, [%r7+4];
	ld.shared.f32 	%f60, [%r10+8];
	fma.rn.f32 	%f103, %f59, %f60, %f58;
	ld.shared.f32 	%f61, [%r7+8];
	fma.rn.f32 	%f62, %f61, %f57, %f53;
	ld.shared.f32 	%f63, [%r7+12];
	fma.rn.f32 	%f102, %f63, %f60, %f62;
	bar.sync 	0;
	add.s32 	%r33, %r33, 4;
	setp.eq.s32 	%p3, %r33, 0;
	@%p3 bra 	$L__BB0_4;
	bra.uni 	$L__BB0_3;
$L__BB0_4:
	and.b32  	%r29, %r9, 3;
	setp.eq.s32 	%p4, %r29, 0;
	@%p4 bra 	$L__BB0_9;
	setp.eq.s32 	%p5, %r29, 1;
	@%p5 bra 	$L__BB0_7;
	mul.wide.u32 	%rd23, %r4, 4;
	add.s64 	%rd24, %rd43, %rd23;
	ld.global.f32 	%f64, [%rd24];
	st.shared.f32 	[%r5], %f64;
	add.s64 	%rd25, %rd44, %rd23;
	ld.global.f32 	%f65, [%rd25];
	st.shared.f32 	[%r6], %f65;
	bar.sync 	0;
	ld.shared.f32 	%f66, [%r7];
	ld.shared.f32 	%f67, [%r10];
	fma.rn.f32 	%f68, %f66, %f67, %f103;
	ld.shared.f32 	%f69, [%r7+4];
	ld.shared.f32 	%f70, [%r10+8];
	fma.rn.f32 	%f71, %f69, %f70, %f68;
	ld.shared.f32 	%f72, [%r7+8];
	fma.rn.f32 	%f73, %f72, %f67, %f102;
	ld.shared.f32 	%f74, [%r7+12];
	fma.rn.f32 	%f75, %f74, %f70, %f73;
	bar.sync 	0;
	ld.global.f32 	%f76, [%rd24+8];
	st.shared.f32 	[%r5], %f76;
	ld.global.f32 	%f77, [%rd25+16];
	st.shared.f32 	[%r6], %f77;
	bar.sync 	0;
	add.s64 	%rd43, %rd43, 16;
	add.s64 	%rd44, %rd44, 32;
	ld.shared.f32 	%f78, [%r7];
	ld.shared.f32 	%f79, [%r10];
	fma.rn.f32 	%f80, %f78, %f79, %f71;
	ld.shared.f32 	%f81, [%r7+4];
	ld.shared.f32 	%f82, [%r10+8];
	fma.rn.f32 	%f103, %f81, %f82, %f80;
	ld.shared.f32 	%f83, [%r7+8];
	fma.rn.f32 	%f84, %f83, %f79, %f75;
	ld.shared.f32 	%f85, [%r7+12];
	fma.rn.f32 	%f102, %f85, %f82, %f84;
	bar.sync 	0;
$L__BB0_7:
	and.b32  	%r30, %r8, 2;
	setp.ne.s32 	%p6, %r30, 0;
	@%p6 bra 	$L__BB0_9;
	mul.wide.u32 	%rd26, %r4, 4;
	add.s64 	%rd27, %rd43, %rd26;
	ld.global.f32 	%f86, [%rd27];
	st.shared.f32 	[%r5], %f86;
	add.s64 	%rd28, %rd44, %rd26;
	ld.global.f32 	%f87, [%rd28];
	st.shared.f32 	[%r6], %f87;
	bar.sync 	0;
	ld.shared.f32 	%f88, [%r7];
	ld.shared.f32 	%f89, [%r10];
	fma.rn.f32 	%f90, %f88, %f89, %f103;
	ld.shared.f32 	%f91, [%r7+4];
	ld.shared.f32 	%f92, [%r10+8];
	fma.rn.f32 	%f103, %f91, %f92, %f90;
	ld.shared.f32 	%f93, [%r7+8];
	fma.rn.f32 	%f94, %f93, %f89, %f102;
	ld.shared.f32 	%f95, [%r7+12];
	fma.rn.f32 	%f102, %f95, %f92, %f94;
	bar.sync 	0;
$L__BB0_9:
	cvt.u64.u32 	%rd29, %r3;
	cvta.to.global.u64 	%rd30, %rd13;
	mad.lo.s32 	%r31, %r1, %r15, %r2;
	cvt.u64.u32 	%rd31, %r31;
	add.s64 	%rd32, %rd31, %rd29;
	shl.b64 	%rd33, %rd32, 2;
	add.s64 	%rd34, %rd30, %rd33;
	st.global.f32 	[%rd34], %f103;
	add.s32 	%r32, %r31, %r15;
	cvt.u64.u32 	%rd35, %r32;
	add.s64 	%rd36, %rd35, %rd29;
	shl.b64 	%rd37, %rd36, 2;
	add.s64 	%rd38, %rd30, %rd37;
	st.global.f32 	[%rd38], %f102;
	ret;

}


// ===== COMPILED SASS (sm_100) =====

	.target	sm_100

	.elftype	@"ET_EXEC"


//--------------------- .note.nv.tkinfo           --------------------------
	.section	.note.nv.tkinfo,"",@"SHT_NOTE"
	.sectionflags	@"SHF_NOTE_NV_TKINFO"
	.tkinfo
        /*0018*/ 	.word	0x00000002
        /*0030*/ 	.string	""
        /*0030*/ 	.string	"ptxas"
        /*0030*/ 	.string	"Cuda compilation tools, release 13.0, V13.0.88"
        /*0030*/ 	.string	"Build cuda_13.0.r13.0/compiler.36424714_0"
        /*0030*/ 	.string	"-arch sm_100 -m 64 "



//--------------------- .note.nv.cuinfo           --------------------------
	.section	.note.nv.cuinfo,"",@"SHT_NOTE"
	.sectionflags	@"SHF_NOTE_NV_CUINFO"
        /*0018*/ 	.short	0x0002
        /*001a*/ 	.short	0x0064
        /*001c*/ 	.short	0x0082
	.zero		2


//--------------------- .nv.info                  --------------------------
	.section	.nv.info,"",@"SHT_CUDA_INFO"
	.align	4


	//----- nvinfo : EIATTR_REGCOUNT
	.align		4
        /*0000*/ 	.byte	0x04, 0x2f
        /*0002*/ 	.short	(.L_1 - .L_0)
	.align		4
.L_0:
        /*0004*/ 	.word	index@(_Z7_matmuljjjPKfS0_Pf)
        /*0008*/ 	.word	0x00000020


	//----- nvinfo : EIATTR_FRAME_SIZE
	.align		4
.L_1:
        /*000c*/ 	.byte	0x04, 0x11
        /*000e*/ 	.short	(.L_3 - .L_2)
	.align		4
.L_2:
        /*0010*/ 	.word	index@(_Z7_matmuljjjPKfS0_Pf)
        /*0014*/ 	.word	0x00000000


	//----- nvinfo : EIATTR_MIN_STACK_SIZE
	.align		4
.L_3:
        /*0018*/ 	.byte	0x04, 0x12
        /*001a*/ 	.short	(.L_5 - .L_4)
	.align		4
.L_4:
        /*001c*/ 	.word	index@(_Z7_matmuljjjPKfS0_Pf)
        /*0020*/ 	.word	0x00000000
.L_5:


//--------------------- .nv.compat                --------------------------
	.section	.nv.compat,"",@"SHT_CUDA_COMPAT_INFO"
	.align	4
        /*0000*/ 	.byte	0x02, 0x09, 0x00, 0x00, 0x02, 0x02, 0x01, 0x00, 0x02, 0x05, 0x05, 0x00, 0x03, 0x07, 0x01, 0x01
        /*0010*/ 	.byte	0x02, 0x03, 0x00, 0x00, 0x02, 0x06, 0x01, 0x00, 0x04, 0x0b, 0x08, 0x00, 0x09, 0x00, 0x00, 0x00
        /*0020*/ 	.byte	0x00, 0x00, 0x00, 0x00


//--------------------- .nv.info._Z7_matmuljjjPKfS0_Pf --------------------------
	.section	.nv.info._Z7_matmuljjjPKfS0_Pf,"",@"SHT_CUDA_INFO"
	.sectionflags	@""
	.align	4


	//----- nvinfo : EIATTR_CUDA_API_VERSION
	.align		4
        /*0000*/ 	.byte	0x04, 0x37
        /*0002*/ 	.short	(.L_7 - .L_6)
.L_6:
        /*0004*/ 	.word	0x00000082


	//----- nvinfo : EIATTR_KPARAM_INFO
	.align		4
.L_7:
        /*0008*/ 	.byte	0x04, 0x17
        /*000a*/ 	.short	(.L_9 - .L_8)
.L_8:
        /*000c*/ 	.word	0x00000000
        /*0010*/ 	.short	0x0005
        /*0012*/ 	.short	0x0020
        /*0014*/ 	.byte	0x00, 0xf5, 0x21, 0x00


	//----- nvinfo : EIATTR_KPARAM_INFO
	.align		4
.L_9:
        /*0018*/ 	.byte	0x04, 0x17
        /*001a*/ 	.short	(.L_11 - .L_10)
.L_10:
        /*001c*/ 	.word	0x00000000
        /*0020*/ 	.short	0x0004
        /*0022*/ 	.short	0x0018
        /*0024*/ 	.byte	0x00, 0xf5, 0x21, 0x00


	//----- nvinfo : EIATTR_KPARAM_INFO
	.align		4
.L_11:
        /*0028*/ 	.byte	0x04, 0x17
        /*002a*/ 	.short	(.L_13 - .L_12)
.L_12:
        /*002c*/ 	.word	0x00000000
        /*0030*/ 	.short	0x0003
        /*0032*/ 	.short	0x0010
        /*0034*/ 	.byte	0x00, 0xf5, 0x21, 0x00


	//----- nvinfo : EIATTR_KPARAM_INFO
	.align		4
.L_13:
        /*0038*/ 	.byte	0x04, 0x17
        /*003a*/ 	.short	(.L_15 - .L_14)
.L_14:
        /*003c*/ 	.word	0x00000000
        /*0040*/ 	.short	0x0002
        /*0042*/ 	.short	0x0008
        /*0044*/ 	.byte	0x00, 0xf0, 0x11, 0x00


	//----- nvinfo : EIATTR_KPARAM_INFO
	.align		4
.L_15:
        /*0048*/ 	.byte	0x04, 0x17
        /*004a*/ 	.short	(.L_17 - .L_16)
.L_16:
        /*004c*/ 	.word	0x00000000
        /*0050*/ 	.short	0x0001
        /*0052*/ 	.short	0x0004
        /*0054*/ 	.byte	0x00, 0xf0, 0x11, 0x00


	//----- nvinfo : EIATTR_KPARAM_INFO
	.align		4
.L_17:
        /*0058*/ 	.byte	0x04, 0x17
        /*005a*/ 	.short	(.L_19 - .L_18)
.L_18:
        /*005c*/ 	.word	0x00000000
        /*0060*/ 	.short	0x0000
        /*0062*/ 	.short	0x0000
        /*0064*/ 	.byte	0x00, 0xf0, 0x11, 0x00


	//----- nvinfo : EIATTR_SPARSE_MMA_MASK
	.align		4
.L_19:
        /*0068*/ 	.byte	0x03, 0x50
        /*006a*/ 	.short	0x0000


	//----- nvinfo : EIATTR_MAXREG_COUNT
	.align		4
        /*006c*/ 	.byte	0x03, 0x1b
        /*006e*/ 	.short	0x00ff


	//----- nvinfo : EIATTR_NUM_BARRIERS
	.align		4
        /*0070*/ 	.byte	0x02, 0x4c
        /*0072*/ 	.byte	0x01
	.zero		1


	//----- nvinfo : EIATTR_MERCURY_ISA_VERSION
	.align		4
        /*0074*/ 	.byte	0x03, 0x5f
        /*0076*/ 	.short	0x0101


	//----- nvinfo : EIATTR_VRC_CTA_INIT_COUNT
	.align		4
        /*0078*/ 	.byte	0x02, 0x4a
	.zero		1
	.zero		1


	//----- nvinfo : EIATTR_EXIT_INSTR_OFFSETS
	.align		4
        /*007c*/ 	.byte	0x04, 0x1c
        /*007e*/ 	.short	(.L_21 - .L_20)


	//   ....[0]....
.L_20:
        /*0080*/ 	.word	0x00000b50


	//----- nvinfo : EIATTR_CBANK_PARAM_SIZE
	.align		4
.L_21:
        /*0084*/ 	.byte	0x03, 0x19
        /*0086*/ 	.short	0x0028


	//----- nvinfo : EIATTR_PARAM_CBANK
	.align		4
        /*0088*/ 	.byte	0x04, 0x0a
        /*008a*/ 	.short	(.L_23 - .L_22)
	.align		4
.L_22:
        /*008c*/ 	.word	index@(.nv.constant0._Z7_matmuljjjPKfS0_Pf)
        /*0090*/ 	.short	0x0380
        /*0092*/ 	.short	0x0028


	//----- nvinfo : EIATTR_SW_WAR
	.align		4
.L_23:
        /*0094*/ 	.byte	0x04, 0x36
        /*0096*/ 	.short	(.L_25 - .L_24)
.L_24:
        /*0098*/ 	.word	0x00000008
.L_25:


//--------------------- .nv.callgraph             --------------------------
	.section	.nv.callgraph,"",@"SHT_CUDA_CALLGRAPH"
	.align	4
	.sectionentsize	8
	.align		4
        /*0000*/ 	.word	0x00000000
	.align		4
        /*0004*/ 	.word	0xffffffff
	.align		4
        /*0008*/ 	.word	0x00000000
	.align		4
        /*000c*/ 	.word	0xfffffffe
	.align		4
        /*0010*/ 	.word	0x00000000
	.align		4
        /*0014*/ 	.word	0xfffffffd
	.align		4
        /*0018*/ 	.word	0x00000000
	.align		4
        /*001c*/ 	.word	0xfffffffc


//--------------------- .text._Z7_matmuljjjPKfS0_Pf --------------------------
	.section	.text._Z7_matmuljjjPKfS0_Pf,"ax",@progbits
	.align	128
        .global         _Z7_matmuljjjPKfS0_Pf
        .type           _Z7_matmuljjjPKfS0_Pf,@function
        .size           _Z7_matmuljjjPKfS0_Pf,(.L_x_5 - _Z7_matmuljjjPKfS0_Pf)
        .other          _Z7_matmuljjjPKfS0_Pf,@"STO_CUDA_ENTRY STV_DEFAULT"
_Z7_matmuljjjPKfS0_Pf:
.text._Z7_matmuljjjPKfS0_Pf:
[----:B------:R-:W-:Y:S01]  /*0000*/  LDC R1, c[0x0][0x37c] ;  /* 0x0000df00ff017b82 */ /* 0x000fe20000000800 */
[----:B------:R-:W0:Y:S07]  /*0010*/  S2R R18, SR_TID.X ;  /* 0x0000000000127919 */ /* 0x000e2e0000002100 */
[----:B------:R-:W1:Y:S01]  /*0020*/  S2UR UR8, SR_CTAID.Y ;  /* 0x00000000000879c3 */ /* 0x000e620000002600 */
[----:B------:R-:W2:Y:S01]  /*0030*/  LDCU UR16, c[0x0][0x384] ;  /* 0x00007080ff1077ac */ /* 0x000ea20008000800 */
[----:B------:R-:W-:Y:S01]  /*0040*/  HFMA2 R15, -RZ, RZ, 0, 0 ;  /* 0x00000000ff0f7431 */ /* 0x000fe200000001ff */
[----:B------:R-:W-:Y:S01]  /*0050*/  MOV R13, RZ ;  /* 0x000000ff000d7202 */ /* 0x000fe20000000f00 */
[----:B------:R-:W3:Y:S04]  /*0060*/  LDCU.128 UR4, c[0x0][0x390] ;  /* 0x00007200ff0477ac */ /* 0x000ee80008000c00 */
[----:B------:R-:W4:Y:S01]  /*0070*/  S2UR UR10, SR_CTAID.X ;  /* 0x00000000000a79c3 */ /* 0x000f220000002500 */
[----:B------:R-:W5:Y:S01]  /*0080*/  LDCU UR11, c[0x0][0x388] ;  /* 0x00007100ff0b77ac */ /* 0x000f620008000800 */
[----:B------:R-:W0:Y:S01]  /*0090*/  LDCU.64 UR14, c[0x0][0x358] ;  /* 0x00006b00ff0e77ac */ /* 0x000e220008000a00 */
[----:B--2---:R-:W-:-:S02]  /*00a0*/  UISETP.NE.AND UP0, UPT, UR16, URZ, UPT ;  /* 0x000000ff1000728c */ /* 0x004fc4000bf05270 */
[----:B-1----:R-:W-:-:S04]  /*00b0*/  USHF.L.U32 UR8, UR8, 0x1, URZ ;  /* 0x0000000108087899 */ /* 0x002fc800080006ff */
[----:B------:R-:W-:Y:S01]  /*00c0*/  UIMAD UR9, UR8, UR16, URZ ;  /* 0x00000010080972a4 */ /* 0x000fe2000f8e02ff */
[C---:B0-----:R-:W-:Y:S01]  /*00d0*/  LOP3.LUT R19, R18.reuse, 0x3fe, RZ, 0xc0, !PT ;  /* 0x000003fe12137812 */ /* 0x041fe200078ec0ff */
[----:B----4-:R-:W-:Y:S01]  /*00e0*/  USHF.L.U32 UR10, UR10, 0x1, URZ ;  /* 0x000000010a0a7899 */ /* 0x010fe200080006ff */
[----:B------:R-:W-:Y:S01]  /*00f0*/  LOP3.LUT R18, R18, 0x1, RZ, 0xc0, !PT ;  /* 0x0000000112127812 */ /* 0x000fe200078ec0ff */
[----:B---3--:R-:W-:Y:S02]  /*0100*/  UIMAD.WIDE.U32 UR4, UR9, 0x4, UR4 ;  /* 0x00000004090478a5 */ /* 0x008fe4000f8e0004 */
[----:B------:R-:W-:Y:S02]  /*0110*/  UIMAD.WIDE.U32 UR6, UR10, 0x4, UR6 ;  /* 0x000000040a0678a5 */ /* 0x000fe4000f8e0006 */
[----:B-----5:R-:W-:Y:S01]  /*0120*/  UIMAD UR8, UR8, UR11, UR10 ;  /* 0x0000000b080872a4 */ /* 0x020fe2000f8e020a */
[----:B------:R-:W-:Y:S11]  /*0130*/  BRA.U !UP0, `(.L_x_0) ;  /* 0x00000009084c7547 */ /* 0x000ff6000b800000 */
[----:B------:R-:W0:Y:S01]  /*0140*/  S2UR UR9, SR_CgaCtaId ;  /* 0x00000000000979c3 */ /* 0x000e220000008800 */
[----:B------:R-:W-:Y:S01]  /*0150*/  UMOV UR10, UR4 ;  /* 0x00000004000a7c82 */ /* 0x000fe20008000000 */
[----:B------:R-:W-:Y:S01]  /*0160*/  UMOV UR4, 0x400 ;  /* 0x0000040000047882 */ /* 0x000fe20000000000 */
[----:B------:R-:W-:Y:S01]  /*0170*/  UISETP.GE.U32.AND UP1, UPT, UR16, 0x7, UPT ;  /* 0x000000071000788c */ /* 0x000fe2000bf26070 */
[----:B------:R-:W-:Y:S01]  /*0180*/  IADD3 R0, PT, PT, R19, R18, RZ ;  /* 0x0000001213007210 */ /* 0x000fe20007ffe0ff */
[----:B------:R-:W-:Y:S01]  /*0190*/  UIADD3 UR13, UPT, UPT, UR16, -0x1, URZ ;  /* 0xffffffff100d7890 */ /* 0x000fe2000fffe0ff */
[----:B------:R-:W-:Y:S01]  /*01a0*/  MOV R15, RZ ;  /* 0x000000ff000f7202 */ /* 0x000fe20000000f00 */
[----:B------:R-:W-:Y:S02]  /*01b0*/  UMOV UR11, UR5 ;  /* 0x00000005000b7c82 */ /* 0x000fe40008000000 */
[----:B------:R-:W-:Y:S02]  /*01c0*/  ULEA.HI UR5, UR13, 0x1, URZ, 0x1f ;  /* 0x000000010d057891 */ /* 0x000fe4000f8ff8ff */
[----:B0-----:R-:W-:-:S02]  /*01d0*/  ULEA UR12, UR9, UR4, 0x18 ;  /* 0x00000004090c7291 */ /* 0x001fc4000f8ec0ff */
[----:B------:R-:W-:-:S04]  /*01e0*/  UIADD3 UR4, UPT, UPT, UR4, 0x10, URZ ;  /* 0x0000001004047890 */ /* 0x000fc8000fffe0ff */
[----:B------:R-:W-:Y:S01]  /*01f0*/  ULEA UR4, UR9, UR4, 0x18 ;  /* 0x0000000409047291 */ /* 0x000fe2000f8ec0ff */
[----:B------:R-:W-:Y:S01]  /*0200*/  LEA R2, R0, UR12, 0x2 ;  /* 0x0000000c00027c11 */ /* 0x000fe2000f8e10ff */
[----:B------:R-:W-:Y:S01]  /*0210*/  ULOP3.LUT UP0, UR9, UR5, 0x3, URZ, 0xc0, !UPT ;  /* 0x0000000305097892 */ /* 0x000fe2000f80c0ff */
[----:B------:R-:W-:-:S03]  /*0220*/  LEA R3, R19, UR12, 0x3 ;  /* 0x0000000c13037c11 */ /* 0x000fc6000f8e18ff */
[----:B------:R-:W-:Y:S02]  /*0230*/  LEA R16, R0, UR4, 0x2 ;  /* 0x0000000400107c11 */ /* 0x000fe4000f8e10ff */
[----:B------:R-:W-:Y:S01]  /*0240*/  LEA R17, R18, UR4, 0x2 ;  /* 0x0000000412117c11 */ /* 0x000fe2000f8e10ff */
[----:B------:R-:W-:Y:S06]  /*0250*/  BRA.U !UP1, `(.L_x_1) ;  /* 0x0000000509147547 */ /* 0x000fec000b800000 */
[----:B------:R-:W-:Y:S01]  /*0260*/  HFMA2 R15, -RZ, RZ, 0, 0 ;  /* 0x00000000ff0f7431 */ /* 0x000fe200000001ff */
[----:B------:R-:W-:Y:S01]  /*0270*/  ULOP3.LUT UR5, UR5, 0xfffffffc, URZ, 0xc0, !UPT ;  /* 0xfffffffc05057892 */ /* 0x000fe2000f8ec0ff */
[----:B------:R-:W-:-:S03]  /*0280*/  MOV R13, RZ ;  /* 0x000000ff000d7202 */ /* 0x000fc60000000f00 */
[----:B------:R-:W-:-:S12]  /*0290*/  UIADD3 UR5, UPT, UPT, -UR5, URZ, URZ ;  /* 0x000000ff05057290 */ /* 0x000fd8000fffe1ff */
.L_x_2:
[----:B------:R-:W-:Y:S02]  /*02a0*/  MOV R22, UR10 ;  /* 0x0000000a00167c02 */ /* 0x000fe40008000f00 */
[----:B------:R-:W-:Y:S02]  /*02b0*/  MOV R23, UR11 ;  /* 0x0000000b00177c02 */ /* 0x000fe40008000f00 */
[----:B------:R-:W-:Y:S02]  /*02c0*/  MOV R20, UR6 ;  /* 0x0000000600147c02 */ /* 0x000fe40008000f00 */
[----:B------:R-:W-:Y:S01]  /*02d0*/  MOV R21, UR7 ;  /* 0x0000000700157c02 */ /* 0x000fe20008000f00 */
[----:B------:R-:W-:-:S04]  /*02e0*/  IMAD.WIDE.U32 R22, R0, 0x4, R22 ;  /* 0x0000000400167825 */ /* 0x000fc800078e0016 */
[----:B------:R-:W-:Y:S01]  /*02f0*/  IMAD.WIDE.U32 R20, R0, 0x4, R20 ;  /* 0x0000000400147825 */ /* 0x000fe200078e0014 */
[----:B------:R-:W2:Y:S04]  /*0300*/  LDG.E R5, desc[UR14][R22.64] ;  /* 0x0000000e16057981 */ /* 0x000ea8000c1e1900 */
[----:B------:R-:W3:Y:S04]  /*0310*/  LDG.E R7, desc[UR14][R20.64] ;  /* 0x0000000e14077981 */ /* 0x000ee8000c1e1900 */
[----:B--2---:R-:W-:Y:S04]  /*0320*/  STS [R2], R5 ;  /* 0x0000000502007388 */ /* 0x004fe80000000800 */
[----:B---3--:R-:W-:Y:S01]  /*0330*/  STS [R16], R7 ;  /* 0x0000000710007388 */ /* 0x008fe20000000800 */
[----:B------:R-:W-:Y:S06]  /*0340*/  BAR.SYNC.DEFER_BLOCKING 0x0 ;  /* 0x0000000000007b1d */ /* 0x000fec0000010000 */
[----:B------:R-:W-:Y:S04]  /*0350*/  LDS R12, [R17] ;  /* 0x00000000110c7984 */ /* 0x000fe80000000800 */
[----:B------:R-:W-:Y:S04]  /*0360*/  LDS R26, [R17+0x8] ;  /* 0x00000800111a7984 */ /* 0x000fe80000000800 */
[----:B------:R-:W0:Y:S01]  /*0370*/  LDS.128 R8, [R3] ;  /* 0x0000000003087984 */ /* 0x000e220000000c00 */
[----:B------:R-:W-:Y:S06]  /*0380*/  BAR.SYNC.DEFER_BLOCKING 0x0 ;  /* 0x0000000000007b1d */ /* 0x000fec0000010000 */
[----:B------:R-:W2:Y:S04]  /*0390*/  LDG.E R29, desc[UR14][R22.64+0x8] ;  /* 0x0000080e161d7981 */ /* 0x000ea8000c1e1900 */
[----:B------:R-:W3:Y:S01]  /*03a0*/  LDG.E R14, desc[UR14][R20.64+0x10] ;  /* 0x0000100e140e7981 */ /* 0x000ee2000c1e1900 */
[----:B0-----:R-:W-:-:S03]  /*03b0*/  FFMA R27, R8, R12, R13 ;  /* 0x0000000c081b7223 */ /* 0x001fc6000000000d */
        /* <DEDUP_REMOVED lines=9> */
[----:B------:R-:W-:Y:S01]  /*0450*/  FFMA R10, R12, R10, R15 ;  /* 0x0000000a0c0a7223 */ /* 0x000fe2000000000f */
[----:B------:R-:W-:-:S03]  /*0460*/  FFMA R27, R26, R9, R27 ;  /* 0x000000091a1b7223 */ /* 0x000fc6000000001b */
[----:B------:R-:W-:Y:S01]  /*0470*/  FFMA R26, R26, R11, R10 ;  /* 0x0000000b1a1a7223 */ /* 0x000fe2000000000a */
[----:B--2---:R-:W-:Y:S04]  /*0480*/  STS [R2], R13 ;  /* 0x0000000d02007388 */ /* 0x004fe80000000800 */
[----:B---3--:R-:W-:Y:S01]  /*0490*/  STS [R16], R8 ;  /* 0x0000000810007388 */ /* 0x008fe20000000800 */
[----:B------:R-:W-:Y:S06]  /*04a0*/  BAR.SYNC.DEFER_BLOCKING 0x0 ;  /* 0x0000000000007b1d */ /* 0x000fec0000010000 */
[----:B------:R-:W-:Y:S04]  /*04b0*/  LDS R29, [R17] ;  /* 0x00000000111d7984 */ /* 0x000fe80000000800 */
[----:B------:R-:W-:Y:S04]  /*04c0*/  LDS R28, [R17+0x8] ;  /* 0x00000800111c7984 */ /* 0x000fe80000000800 */
[----:B------:R-:W1:Y:S01]  /*04d0*/  LDS.128 R8, [R3] ;  /* 0x0000000003087984 */ /* 0x000e620000000c00 */
[----:B------:R-:W-:Y:S06]  /*04e0*/  BAR.SYNC.DEFER_BLOCKING 0x0 ;  /* 0x0000000000007b1d */ /* 0x000fec0000010000 */
[----:B------:R-:W2:Y:S04]  /*04f0*/  LDG.E R23, desc[UR14][R22.64+0x18] ;  /* 0x0000180e16177981 */ /* 0x000ea8000c1e1900 */
[----:B------:R-:W3:Y:S01]  /*0500*/  LDG.E R20, desc[UR14][R20.64+0x30] ;  /* 0x0000300e14147981 */ /* 0x000ee2000c1e1900 */
[----:B0-----:R-:W-:Y:S01]  /*0510*/  FFMA R27, R4, R25, R27 ;  /* 0x00000019041b7223 */ /* 0x001fe2000000001b */
[----:B------:R-:W-:Y:S01]  /*0520*/  FFMA R6, R25, R6, R26 ;  /* 0x0000000619067223 */ /* 0x000fe2000000001a */
[----:B------:R-:W-:-:S02]  /*0530*/  UIADD3 UR10, UP1, UPT, UR10, 0x20, URZ ;  /* 0x000000200a0a7890 */ /* 0x000fc4000ff3e0ff */
[C---:B------:R-:W-:Y:S01]  /*0540*/  FFMA R5, R24.reuse, R5, R27 ;  /* 0x0000000518057223 */ /* 0x040fe2000000001b */
[----:B------:R-:W-:Y:S01]  /*0550*/  FFMA R6, R24, R7, R6 ;  /* 0x0000000718067223 */ /* 0x000fe20000000006 */
[----:B------:R-:W-:Y:S02]  /*0560*/  UIADD3 UR5, UPT, UPT, UR5, 0x4, URZ ;  /* 0x0000000405057890 */ /* 0x000fe4000fffe0ff */
[----:B-1----:R-:W-:Y:S01]  /*0570*/  FFMA R5, R8, R29, R5 ;  /* 0x0000001d08057223 */ /* 0x002fe20000000005 */
[----:B------:R-:W-:Y:S01]  /*0580*/  FFMA R6, R29, R10, R6 ;  /* 0x0000000a1d067223 */ /* 0x000fe20000000006 */
[----:B------:R-:W-:Y:S02]  /*0590*/  UIADD3.X UR11, UPT, UPT, URZ, UR11, URZ, UP1, !UPT ;  /* 0x0000000bff0b7290 */ /* 0x000fe40008ffe4ff */
[----:B------:R-:W-:Y:S01]  /*05a0*/  UISETP.NE.AND UP1, UPT, UR5, URZ, UPT ;  /* 0x000000ff0500728c */ /* 0x000fe2000bf25270 */
[C---:B------:R-:W-:Y:S01]  /*05b0*/  FFMA R5, R28.reuse, R9, R5 ;  /* 0x000000091c057223 */ /* 0x040fe20000000005 */
[----:B------:R-:W-:Y:S01]  /*05c0*/  FFMA R6, R28, R11, R6 ;  /* 0x0000000b1c067223 */ /* 0x000fe20000000006 */
[----:B------:R-:W-:-:S04]  /*05d0*/  UIADD3 UR6, UP2, UPT, UR6, 0x40, URZ ;  /* 0x0000004006067890 */ /* 0x000fc8000ff5e0ff */
[----:B------:R-:W-:Y:S01]  /*05e0*/  UIADD3.X UR7, UPT, UPT, URZ, UR7, URZ, UP2, !UPT ;  /* 0x00000007ff077290 */ /* 0x000fe200097fe4ff */
[----:B--2---:R-:W-:Y:S04]  /*05f0*/  STS [R2], R23 ;  /* 0x0000001702007388 */ /* 0x004fe80000000800 */
[----:B---3--:R-:W-:Y:S01]  /*0600*/  STS [R16], R20 ;  /* 0x0000001410007388 */ /* 0x008fe20000000800 */
[----:B------:R-:W-:Y:S06]  /*0610*/  BAR.SYNC.DEFER_BLOCKING 0x0 ;  /* 0x0000000000007b1d */ /* 0x000fec0000010000 */
[----:B------:R-:W-:Y:S04]  /*0620*/  LDS R21, [R17] ;  /* 0x0000000011157984 */ /* 0x000fe80000000800 */
[----:B------:R-:W0:Y:S04]  /*0630*/  LDS.128 R12, [R3] ;  /* 0x00000000030c7984 */ /* 0x000e280000000c00 */
[----:B------:R-:W1:Y:S01]  /*0640*/  LDS R4, [R17+0x8] ;  /* 0x0000080011047984 */ /* 0x000e620000000800 */
[----:B0-----:R-:W-:Y:S01]  /*0650*/  FFMA R5, R12, R21, R5 ;  /* 0x000000150c057223 */ /* 0x001fe20000000005 */
[----:B------:R-:W-:-:S03]  /*0660*/  FFMA R6, R21, R14, R6 ;  /* 0x0000000e15067223 */ /* 0x000fc60000000006 */
[C---:B-1----:R-:W-:Y:S01]  /*0670*/  FFMA R13, R4.reuse, R13, R5 ;  /* 0x0000000d040d7223 */ /* 0x042fe20000000005 */
[----:B------:R-:W-:Y:S01]  /*0680*/  FFMA R15, R4, R15, R6 ;  /* 0x0000000f040f7223 */ /* 0x000fe20000000006 */
[----:B------:R-:W-:Y:S06]  /*0690*/  BAR.SYNC.DEFER_BLOCKING 0x0 ;  /* 0x0000000000007b1d */ /* 0x000fec0000010000 */
[----:B------:R-:W-:Y:S05]  /*06a0*/  BRA.U UP1, `(.L_x_2) ;  /* 0xfffffff901fc7547 */ /* 0x000fea000b83ffff */
.L_x_1:
[----:B------:R-:W-:Y:S05]  /*06b0*/  BRA.U !UP0, `(.L_x_0) ;  /* 0x0000000108ec7547 */ /* 0x000fea000b800000 */
[----:B------:R-:W-:Y:S02]  /*06c0*/  UISETP.NE.AND UP1, UPT, UR9, 0x1, UPT ;  /* 0x000000010900788c */ /* 0x000fe4000bf25270 */
[----:B------:R-:W-:-:S07]  /*06d0*/  ULOP3.LUT UP0, URZ, UR13, 0x2, URZ, 0xc0, !UPT ;  /* 0x000000020dff7892 */ /* 0x000fce000f80c0ff */
[----:B------:R-:W-:Y:S05]  /*06e0*/  BRA.U !UP1, `(.L_x_3) ;  /* 0x0000000109907547 */ /* 0x000fea000b800000 */
        /* <DEDUP_REMOVED lines=17> */
[----:B------:R-:W-:-:S02]  /*0800*/  UIADD3 UR10, UP1, UPT, UR10, 0x10, URZ ;  /* 0x000000100a0a7890 */ /* 0x000fc4000ff3e0ff */
[----:B------:R-:W-:Y:S02]  /*0810*/  UIADD3 UR6, UP2, UPT, UR6, 0x20, URZ ;  /* 0x0000002006067890 */ /* 0x000fe4000ff5e0ff */
[----:B------:R-:W-:Y:S02]  /*0820*/  UIADD3.X UR11, UPT, UPT, URZ, UR11, URZ, UP1, !UPT ;  /* 0x0000000bff0b7290 */ /* 0x000fe40008ffe4ff */
[----:B------:R-:W-:Y:S01]  /*0830*/  UIADD3.X UR7, UPT, UPT, URZ, UR7, URZ, UP2, !UPT ;  /* 0x00000007ff077290 */ /* 0x000fe200097fe4ff */
[----:B0-----:R-:W-:Y:S01]  /*0840*/  FFMA R13, R4, R14, R13 ;  /* 0x0000000e040d7223 */ /* 0x001fe2000000000d */
[----:B------:R-:W-:-:S03]  /*0850*/  FFMA R6, R14, R6, R15 ;  /* 0x000000060e067223 */ /* 0x000fc6000000000f */
[C---:B------:R-:W-:Y:S01]  /*0860*/  FFMA R5, R12.reuse, R5, R13 ;  /* 0x000000050c057223 */ /* 0x040fe2000000000d */
[----:B------:R-:W-:Y:S01]  /*0870*/  FFMA R7, R12, R7, R6 ;  /* 0x000000070c077223 */ /* 0x000fe20000000006 */
        /* <DEDUP_REMOVED lines=11> */
.L_x_3:
[----:B------:R-:W-:Y:S02]  /*0930*/  MOV R8, UR10 ;  /* 0x0000000a00087c02 */ /* 0x000fe40008000f00 */
[----:B------:R-:W-:Y:S02]  /*0940*/  MOV R9, UR11 ;  /* 0x0000000b00097c02 */ /* 0x000fe40008000f00 */
[----:B------:R-:W-:Y:S02]  /*0950*/  MOV R10, UR6 ;  /* 0x00000006000a7c02 */ /* 0x000fe40008000f00 */
[----:B------:R-:W-:Y:S01]  /*0960*/  MOV R11, UR7 ;  /* 0x00000007000b7c02 */ /* 0x000fe20008000f00 */
[----:B------:R-:W-:Y:S06]  /*0970*/  BRA.U UP0, `(.L_x_0) ;  /* 0x00000001003c7547 */ /* 0x000fec000b800000 */
[----:B------:R-:W-:-:S04]  /*0980*/  IMAD.WIDE.U32 R8, R0, 0x4, R8 ;  /* 0x0000000400087825 */ /* 0x000fc800078e0008 */
[----:B------:R-:W-:Y:S02]  /*0990*/  IMAD.WIDE.U32 R10, R0, 0x4, R10 ;  /* 0x00000004000a7825 */ /* 0x000fe400078e000a */
[----:B------:R-:W2:Y:S04]  /*09a0*/  LDG.E R9, desc[UR14][R8.64] ;  /* 0x0000000e08097981 */ /* 0x000ea8000c1e1900 */
[----:B------:R-:W3:Y:S04]  /*09b0*/  LDG.E R11, desc[UR14][R10.64] ;  /* 0x0000000e0a0b7981 */ /* 0x000ee8000c1e1900 */
        /* <DEDUP_REMOVED lines=11> */
.L_x_0:
[----:B------:R-:W0:Y:S01]  /*0a70*/  LDCU UR6, c[0x0][0x388] ;  /* 0x00007100ff0677ac */ /* 0x000e220008000800 */
[----:B------:R-:W1:Y:S01]  /*0a80*/  LDCU.64 UR4, c[0x0][0x3a0] ;  /* 0x00007400ff0477ac */ /* 0x000e620008000a00 */
[----:B0-----:R-:W-:-:S05]  /*0a90*/  IMAD R18, R19, UR6, R18 ;  /* 0x0000000613127c24 */ /* 0x001fca000f8e0212 */
[C---:B------:R-:W-:Y:S02]  /*0aa0*/  IADD3 R0, PT, PT, R18.reuse, UR6, RZ ;  /* 0x0000000612007c10 */ /* 0x040fe4000fffe0ff */
[----:B------:R-:W-:Y:S02]  /*0ab0*/  IADD3 R18, P1, PT, R18, UR8, RZ ;  /* 0x0000000812127c10 */ /* 0x000fe4000ff3e0ff */
[----:B------:R-:W-:Y:S02]  /*0ac0*/  IADD3 R0, P0, PT, R0, UR8, RZ ;  /* 0x0000000800007c10 */ /* 0x000fe4000ff1e0ff */
[----:B------:R-:W-:Y:S02]  /*0ad0*/  IADD3.X R3, PT, PT, RZ, RZ, RZ, P1, !PT ;  /* 0x000000ffff037210 */ /* 0x000fe40000ffe4ff */
[----:B-1----:R-:W-:Y:S02]  /*0ae0*/  LEA R2, P1, R18, UR4, 0x2 ;  /* 0x0000000412027c11 */ /* 0x002fe4000f8210ff */
[----:B------:R-:W-:-:S02]  /*0af0*/  IADD3.X R5, PT, PT, RZ, RZ, RZ, P0, !PT ;  /* 0x000000ffff057210 */ /* 0x000fc400007fe4ff */
[----:B------:R-:W-:Y:S02]  /*0b00*/  LEA R4, P0, R0, UR4, 0x2 ;  /* 0x0000000400047c11 */ /* 0x000fe4000f8010ff */
[----:B------:R-:W-:Y:S02]  /*0b10*/  LEA.HI.X R3, R18, UR5, R3, 0x2, P1 ;  /* 0x0000000512037c11 */ /* 0x000fe400088f1403 */
[----:B------:R-:W-:-:S03]  /*0b20*/  LEA.HI.X R5, R0, UR5, R5, 0x2, P0 ;  /* 0x0000000500057c11 */ /* 0x000fc600080f1405 */
[----:B------:R-:W-:Y:S04]  /*0b30*/  STG.E desc[UR14][R2.64], R13 ;  /* 0x0000000d02007986 */ /* 0x000fe8000c10190e */
[----:B------:R-:W-:Y:S01]  /*0b40*/  STG.E desc[UR14][R4.64], R15 ;  /* 0x0000000f04007986 */ /* 0x000fe2000c10190e */
[----:B------:R-:W-:Y:S05]  /*0b50*/  EXIT ;  /* 0x000000000000794d */ /* 0x000fea0003800000 */
.L_x_4:
[----:B------:R-:W-:-:S00]  /*0b60*/  BRA `(.L_x_4) ;  /* 0xfffffffc00fc7947 */ /* 0x000fc0000383ffff */
[----:B------:R-:W-:-:S00]  /*0b70*/  NOP ;  /* 0x0000000000007918 */ /* 0x000fc00000000000 */
        /* <DEDUP_REMOVED lines=8> */
.L_x_5:


//--------------------- .nv.shared._Z7_matmuljjjPKfS0_Pf --------------------------
	.section	.nv.shared._Z7_matmuljjjPKfS0_Pf,"aw",@nobits
	.sectionflags	@""
	.align	4
.nv.shared._Z7_matmuljjjPKfS0_Pf:
	.zero		1056


//--------------------- .nv.shared.reserved.0     --------------------------
	.section	.nv.shared.reserved.0,"aw",@nobits
	.weak		__nv_reservedSMEM_offset_0_alias
	.size		__nv_reservedSMEM_offset_0_alias, 0, 64
	.other		__nv_reservedSMEM_offset_0_alias,@"STO_CUDA_RESERVED_SHARED STV_DEFAULT"
__nv_reservedSMEM_offset_0_alias:
	.zero		0
	.zero		64


//--------------------- .nv.constant0._Z7_matmuljjjPKfS0_Pf --------------------------
	.section	.nv.constant0._Z7_matmuljjjPKfS0_Pf,"a",@progbits
	.sectionflags	@""
	.align	4
.nv.constant0._Z7_matmuljjjPKfS0_Pf:
	.zero		936


//--------------------- SYMBOLS --------------------------

	.type		.nv.reservedSmem.offset0,@object
	.size		.nv.reservedSmem.offset0,0x4
	.type		.nv.reservedSmem.cap,@object
	.size		.nv.reservedSmem.cap,0x4
